//
// Generated by NVIDIA NVVM Compiler
//
// Compiler Build ID: CL-36424714
// Cuda compilation tools, release 13.0, V13.0.88
// Based on NVVM 20.0.0
//

.version 9.0
.target sm_100
.address_size 64

	// .globl	_Z20gpu_efficient_globalPfS_iii
.extern .func  (.param .b32 func_retval0) vprintf
(
	.param .b64 vprintf_param_0,
	.param .b64 vprintf_param_1
)
;
.global .align 1 .b8 $str[40] = {71, 80, 85, 32, 101, 102, 101, 107, 116, 121, 119, 110, 121, 32, 103, 108, 111, 98, 97, 108, 58, 32, 78, 61, 37, 100, 44, 32, 82, 61, 37, 100, 44, 32, 107, 61, 37, 100, 10};
.global .align 1 .b8 $str$1[43] = {71, 80, 85, 32, 110, 105, 101, 101, 102, 101, 107, 116, 121, 119, 110, 121, 32, 103, 108, 111, 98, 97, 108, 58, 32, 78, 61, 37, 100, 44, 32, 82, 61, 37, 100, 44, 32, 107, 61, 37, 100, 10};
.global .align 1 .b8 $str$2[40] = {71, 80, 85, 32, 101, 102, 101, 107, 116, 121, 119, 110, 121, 32, 115, 104, 97, 114, 101, 100, 58, 32, 78, 61, 37, 100, 44, 32, 82, 61, 37, 100, 44, 32, 107, 61, 37, 100, 10};
.global .align 1 .b8 $str$3[43] = {71, 80, 85, 32, 110, 105, 101, 101, 102, 101, 107, 116, 121, 119, 110, 121, 32, 115, 104, 97, 114, 101, 100, 58, 32, 78, 61, 37, 100, 44, 32, 82, 61, 37, 100, 44, 32, 107, 61, 37, 100, 10};

.visible .entry _Z20gpu_efficient_globalPfS_iii(
	.param .u64 .ptr .align 1 _Z20gpu_efficient_globalPfS_iii_param_0,
	.param .u64 .ptr .align 1 _Z20gpu_efficient_globalPfS_iii_param_1,
	.param .u32 _Z20gpu_efficient_globalPfS_iii_param_2,
	.param .u32 _Z20gpu_efficient_globalPfS_iii_param_3,
	.param .u32 _Z20gpu_efficient_globalPfS_iii_param_4
)
{
	.local .align 8 .b8 	__local_depot0[16];
	.reg .b64 	%SP;
	.reg .b64 	%SPL;
	.reg .b32 	%r<6>;
	.reg .b64 	%rd<5>;

	mov.u64 	%SPL, __local_depot0;
	cvta.local.u64 	%SP, %SPL;
	ld.param.u32 	%r1, [_Z20gpu_efficient_globalPfS_iii_param_2];
	ld.param.u32 	%r2, [_Z20gpu_efficient_globalPfS_iii_param_3];
	ld.param.u32 	%r3, [_Z20gpu_efficient_globalPfS_iii_param_4];
	add.u64 	%rd1, %SP, 0;
	add.u64 	%rd2, %SPL, 0;
	st.local.v2.u32 	[%rd2], {%r1, %r2};
	st.local.u32 	[%rd2+8], %r3;
	mov.u64 	%rd3, $str;
	cvta.global.u64 	%rd4, %rd3;
	{ // callseq 0, 0
	.param .b64 param0;
	st.param.b64 	[param0], %rd4;
	.param .b64 param1;
	st.param.b64 	[param1], %rd1;
	.param .b32 retval0;
	call.uni (retval0), 
	vprintf, 
	(
	param0, 
	param1
	);
	ld.param.b32 	%r4, [retval0];
	} // callseq 0
	ret;

}
	// .globl	_Z22gpu_inefficient_globalPfS_iii
.visible .entry _Z22gpu_inefficient_globalPfS_iii(
	.param .u64 .ptr .align 1 _Z22gpu_inefficient_globalPfS_iii_param_0,
	.param .u64 .ptr .align 1 _Z22gpu_inefficient_globalPfS_iii_param_1,
	.param .u32 _Z22gpu_inefficient_globalPfS_iii_param_2,
	.param .u32 _Z22gpu_inefficient_globalPfS_iii_param_3,
	.param .u32 _Z22gpu_inefficient_globalPfS_iii_param_4
)
{
	.local .align 8 .b8 	__local_depot1[16];
	.reg .b64 	%SP;
	.reg .b64 	%SPL;
	.reg .b32 	%r<6>;
	.reg .b64 	%rd<5>;

	mov.u64 	%SPL, __local_depot1;
	cvta.local.u64 	%SP, %SPL;
	ld.param.u32 	%r1, [_Z22gpu_inefficient_globalPfS_iii_param_2];
	ld.param.u32 	%r2, [_Z22gpu_inefficient_globalPfS_iii_param_3];
	ld.param.u32 	%r3, [_Z22gpu_inefficient_globalPfS_iii_param_4];
	add.u64 	%rd1, %SP, 0;
	add.u64 	%rd2, %SPL, 0;
	st.local.v2.u32 	[%rd2], {%r1, %r2};
	st.local.u32 	[%rd2+8], %r3;
	mov.u64 	%rd3, $str$1;
	cvta.global.u64 	%rd4, %rd3;
	{ // callseq 1, 0
	.param .b64 param0;
	st.param.b64 	[param0], %rd4;
	.param .b64 param1;
	st.param.b64 	[param1], %rd1;
	.param .b32 retval0;
	call.uni (retval0), 
	vprintf, 
	(
	param0, 
	param1
	);
	ld.param.b32 	%r4, [retval0];
	} // callseq 1
	ret;

}
	// .globl	_Z20gpu_efficient_sharedPfS_iii
.visible .entry _Z20gpu_efficient_sharedPfS_iii(
	.param .u64 .ptr .align 1 _Z20gpu_efficient_sharedPfS_iii_param_0,
	.param .u64 .ptr .align 1 _Z20gpu_efficient_sharedPfS_iii_param_1,
	.param .u32 _Z20gpu_efficient_sharedPfS_iii_param_2,
	.param .u32 _Z20gpu_efficient_sharedPfS_iii_param_3,
	.param .u32 _Z20gpu_efficient_sharedPfS_iii_param_4
)
{
	.local .align 8 .b8 	__local_depot2[16];
	.reg .b64 	%SP;
	.reg .b64 	%SPL;
	.reg .b32 	%r<6>;
	.reg .b64 	%rd<5>;

	mov.u64 	%SPL, __local_depot2;
	cvta.local.u64 	%SP, %SPL;
	ld.param.u32 	%r1, [_Z20gpu_efficient_sharedPfS_iii_param_2];
	ld.param.u32 	%r2, [_Z20gpu_efficient_sharedPfS_iii_param_3];
	ld.param.u32 	%r3, [_Z20gpu_efficient_sharedPfS_iii_param_4];
	add.u64 	%rd1, %SP, 0;
	add.u64 	%rd2, %SPL, 0;
	st.local.v2.u32 	[%rd2], {%r1, %r2};
	st.local.u32 	[%rd2+8], %r3;
	mov.u64 	%rd3, $str$2;
	cvta.global.u64 	%rd4, %rd3;
	{ // callseq 2, 0
	.param .b64 param0;
	st.param.b64 	[param0], %rd4;
	.param .b64 param1;
	st.param.b64 	[param1], %rd1;
	.param .b32 retval0;
	call.uni (retval0), 
	vprintf, 
	(
	param0, 
	param1
	);
	ld.param.b32 	%r4, [retval0];
	} // callseq 2
	ret;

}
	// .globl	_Z22gpu_inefficient_sharedPfS_iii
.visible .entry _Z22gpu_inefficient_sharedPfS_iii(
	.param .u64 .ptr .align 1 _Z22gpu_inefficient_sharedPfS_iii_param_0,
	.param .u64 .ptr .align 1 _Z22gpu_inefficient_sharedPfS_iii_param_1,
	.param .u32 _Z22gpu_inefficient_sharedPfS_iii_param_2,
	.param .u32 _Z22gpu_inefficient_sharedPfS_iii_param_3,
	.param .u32 _Z22gpu_inefficient_sharedPfS_iii_param_4
)
{
	.local .align 8 .b8 	__local_depot3[16];
	.reg .b64 	%SP;
	.reg .b64 	%SPL;
	.reg .b32 	%r<6>;
	.reg .b64 	%rd<5>;

	mov.u64 	%SPL, __local_depot3;
	cvta.local.u64 	%SP, %SPL;
	ld.param.u32 	%r1, [_Z22gpu_inefficient_sharedPfS_iii_param_2];
	ld.param.u32 	%r2, [_Z22gpu_inefficient_sharedPfS_iii_param_3];
	ld.param.u32 	%r3, [_Z22gpu_inefficient_sharedPfS_iii_param_4];
	add.u64 	%rd1, %SP, 0;
	add.u64 	%rd2, %SPL, 0;
	st.local.v2.u32 	[%rd2], {%r1, %r2};
	st.local.u32 	[%rd2+8], %r3;
	mov.u64 	%rd3, $str$3;
	cvta.global.u64 	%rd4, %rd3;
	{ // callseq 3, 0
	.param .b64 param0;
	st.param.b64 	[param0], %rd4;
	.param .b64 param1;
	st.param.b64 	[param1], %rd1;
	.param .b32 retval0;
	call.uni (retval0), 
	vprintf, 
	(
	param0, 
	param1
	);
	ld.param.b32 	%r4, [retval0];
	} // callseq 3
	ret;

}


// ===== COMPILED SASS (sm_100) =====

	.target	sm_100

	.elftype	@"ET_EXEC"


//--------------------- .note.nv.tkinfo           --------------------------
	.section	.note.nv.tkinfo,"",@"SHT_NOTE"
	.sectionflags	@"SHF_NOTE_NV_TKINFO"
	.tkinfo
        /*0018*/ 	.word	0x00000002
        /*0030*/ 	.string	""
        /*0030*/ 	.string	"ptxas"
        /*0030*/ 	.string	"Cuda compilation tools, release 13.0, V13.0.88"
        /*0030*/ 	.string	"Build cuda_13.0.r13.0/compiler.36424714_0"
        /*0030*/ 	.string	"-arch sm_100 -m 64 "



//--------------------- .note.nv.cuinfo           --------------------------
	.section	.note.nv.cuinfo,"",@"SHT_NOTE"
	.sectionflags	@"SHF_NOTE_NV_CUINFO"
        /*0018*/ 	.short	0x0002
        /*001a*/ 	.short	0x0064
        /*001c*/ 	.short	0x0082
	.zero		2


//--------------------- .nv.info                  --------------------------
	.section	.nv.info,"",@"SHT_CUDA_INFO"
	.align	4


	//----- nvinfo : EIATTR_REGCOUNT
	.align		4
        /*0000*/ 	.byte	0x04, 0x2f
        /*0002*/ 	.short	(.L_5 - .L_4)
	.align		4
.L_4:
        /*0004*/ 	.word	index@(_Z20gpu_efficient_globalPfS_iii)
        /*0008*/ 	.word	0x00000018


	//----- nvinfo : EIATTR_FRAME_SIZE
	.align		4
.L_5:
        /*000c*/ 	.byte	0x04, 0x11
        /*000e*/ 	.short	(.L_7 - .L_6)
	.align		4
.L_6:
        /*0010*/ 	.word	index@(_Z20gpu_efficient_globalPfS_iii)
        /*0014*/ 	.word	0x00000010


	//----- nvinfo : EIATTR_REGCOUNT
	.align		4
.L_7:
        /*0018*/ 	.byte	0x04, 0x2f
        /*001a*/ 	.short	(.L_9 - .L_8)
	.align		4
.L_8:
        /*001c*/ 	.word	index@(_Z22gpu_inefficient_globalPfS_iii)
        /*0020*/ 	.word	0x00000018


	//----- nvinfo : EIATTR_FRAME_SIZE
	.align		4
.L_9:
        /*0024*/ 	.byte	0x04, 0x11
        /*0026*/ 	.short	(.L_11 - .L_10)
	.align		4
.L_10:
        /*0028*/ 	.word	index@(_Z22gpu_inefficient_globalPfS_iii)
        /*002c*/ 	.word	0x00000010


	//----- nvinfo : EIATTR_REGCOUNT
	.align		4
.L_11:
        /*0030*/ 	.byte	0x04, 0x2f
        /*0032*/ 	.short	(.L_13 - .L_12)
	.align		4
.L_12:
        /*0034*/ 	.word	index@(_Z20gpu_efficient_sharedPfS_iii)
        /*0038*/ 	.word	0x00000018


	//----- nvinfo : EIATTR_FRAME_SIZE
	.align		4
.L_13:
        /*003c*/ 	.byte	0x04, 0x11
        /*003e*/ 	.short	(.L_15 - .L_14)
	.align		4
.L_14:
        /*0040*/ 	.word	index@(_Z20gpu_efficient_sharedPfS_iii)
        /*0044*/ 	.word	0x00000010


	//----- nvinfo : EIATTR_REGCOUNT
	.align		4
.L_15:
        /*0048*/ 	.byte	0x04, 0x2f
        /*004a*/ 	.short	(.L_17 - .L_16)
	.align		4
.L_16:
        /*004c*/ 	.word	index@(_Z22gpu_inefficient_sharedPfS_iii)
        /*0050*/ 	.word	0x00000018


	//----- nvinfo : EIATTR_FRAME_SIZE
	.align		4
.L_17:
        /*0054*/ 	.byte	0x04, 0x11
        /*0056*/ 	.short	(.L_19 - .L_18)
	.align		4
.L_18:
        /*0058*/ 	.word	index@(_Z22gpu_inefficient_sharedPfS_iii)
        /*005c*/ 	.word	0x00000010


	//----- nvinfo : EIATTR_MIN_STACK_SIZE
	.align		4
.L_19:
        /*0060*/ 	.byte	0x04, 0x12
        /*0062*/ 	.short	(.L_21 - .L_20)
	.align		4
.L_20:
        /*0064*/ 	.word	index@(_Z22gpu_inefficient_sharedPfS_iii)
        /*0068*/ 	.word	0x00000010


	//----- nvinfo : EIATTR_MIN_STACK_SIZE
	.align		4
.L_21:
        /*006c*/ 	.byte	0x04, 0x12
        /*006e*/ 	.short	(.L_23 - .L_22)
	.align		4
.L_22:
        /*0070*/ 	.word	index@(_Z20gpu_efficient_sharedPfS_iii)
        /*0074*/ 	.word	0x00000010


	//----- nvinfo : EIATTR_MIN_STACK_SIZE
	.align		4
.L_23:
        /*0078*/ 	.byte	0x04, 0x12
        /*007a*/ 	.short	(.L_25 - .L_24)
	.align		4
.L_24:
        /*007c*/ 	.word	index@(_Z22gpu_inefficient_globalPfS_iii)
        /*0080*/ 	.word	0x00000010


	//----- nvinfo : EIATTR_MIN_STACK_SIZE
	.align		4
.L_25:
        /*0084*/ 	.byte	0x04, 0x12
        /*0086*/ 	.short	(.L_27 - .L_26)
	.align		4
.L_26:
        /*0088*/ 	.word	index@(_Z20gpu_efficient_globalPfS_iii)
        /*008c*/ 	.word	0x00000010
.L_27:


//--------------------- .nv.compat                --------------------------
	.section	.nv.compat,"",@"SHT_CUDA_COMPAT_INFO"
	.align	4
        /*0000*/ 	.byte	0x02, 0x09, 0x00, 0x00, 0x02, 0x02, 0x01, 0x00, 0x02, 0x05, 0x05, 0x00, 0x03, 0x07, 0x01, 0x01
        /*0010*/ 	.byte	0x02, 0x03, 0x00, 0x00, 0x02, 0x06, 0x01, 0x00, 0x04, 0x0b, 0x08, 0x00, 0x09, 0x00, 0x00, 0x00
        /*0020*/ 	.byte	0x00, 0x00, 0x00, 0x00


//--------------------- .nv.info._Z22gpu_inefficient_sharedPfS_iii --------------------------
	.section	.nv.info._Z22gpu_inefficient_sharedPfS_iii,"",@"SHT_CUDA_INFO"
	.sectionflags	@""
	.align	4


	//----- nvinfo : EIATTR_CUDA_API_VERSION
	.align		4
        /*0000*/ 	.byte	0x04, 0x37
        /*0002*/ 	.short	(.L_29 - .L_28)
.L_28:
        /*0004*/ 	.word	0x00000082


	//----- nvinfo : EIATTR_KPARAM_INFO
	.align		4
.L_29:
        /*0008*/ 	.byte	0x04, 0x17
        /*000a*/ 	.short	(.L_31 - .L_30)
.L_30:
        /*000c*/ 	.word	0x00000000
        /*0010*/ 	.short	0x0004
        /*0012*/ 	.short	0x0018
        /*0014*/ 	.byte	0x00, 0xf0, 0x11, 0x00


	//----- nvinfo : EIATTR_KPARAM_INFO
	.align		4
.L_31:
        /*0018*/ 	.byte	0x04, 0x17
        /*001a*/ 	.short	(.L_33 - .L_32)
.L_32:
        /*001c*/ 	.word	0x00000000
        /*0020*/ 	.short	0x0003
        /*0022*/ 	.short	0x0014
        /*0024*/ 	.byte	0x00, 0xf0, 0x11, 0x00


	//----- nvinfo : EIATTR_KPARAM_INFO
	.align		4
.L_33:
        /*0028*/ 	.byte	0x04, 0x17
        /*002a*/ 	.short	(.L_35 - .L_34)
.L_34:
        /*002c*/ 	.word	0x00000000
        /*0030*/ 	.short	0x0002
        /*0032*/ 	.short	0x0010
        /*0034*/ 	.byte	0x00, 0xf0, 0x11, 0x00


	//----- nvinfo : EIATTR_KPARAM_INFO
	.align		4
.L_35:
        /*0038*/ 	.byte	0x04, 0x17
        /*003a*/ 	.short	(.L_37 - .L_36)
.L_36:
        /*003c*/ 	.word	0x00000000
        /*0040*/ 	.short	0x0001
        /*0042*/ 	.short	0x0008
        /*0044*/ 	.byte	0x00, 0xf5, 0x21, 0x00


	//----- nvinfo : EIATTR_KPARAM_INFO
	.align		4
.L_37:
        /*0048*/ 	.byte	0x04, 0x17
        /*004a*/ 	.short	(.L_39 - .L_38)
.L_38:
        /*004c*/ 	.word	0x00000000
        /*0050*/ 	.short	0x0000
        /*0052*/ 	.short	0x0000
        /*0054*/ 	.byte	0x00, 0xf5, 0x21, 0x00


	//----- nvinfo : EIATTR_SPARSE_MMA_MASK
	.align		4
.L_39:
        /*0058*/ 	.byte	0x03, 0x50
        /*005a*/ 	.short	0x0000


	//----- nvinfo : EIATTR_MAXREG_COUNT
	.align		4
        /*005c*/ 	.byte	0x03, 0x1b
        /*005e*/ 	.short	0x00ff


	//----- nvinfo : EIATTR_EXTERNS
	.align		4
        /*0060*/ 	.byte	0x04, 0x0f
        /*0062*/ 	.short	(.L_41 - .L_40)


	//   ....[0]....
	.align		4
.L_40:
        /*0064*/ 	.word	index@(vprintf)


	//----- nvinfo : EIATTR_MERCURY_ISA_VERSION
	.align		4
.L_41:
        /*0068*/ 	.byte	0x03, 0x5f
        /*006a*/ 	.short	0x0101


	//----- nvinfo : EIATTR_VRC_CTA_INIT_COUNT
	.align		4
        /*006c*/ 	.byte	0x02, 0x4a
	.zero		1
	.zero		1


	//----- nvinfo : EIATTR_SYSCALL_OFFSETS
	.align		4
        /*0070*/ 	.byte	0x04, 0x46
        /*0072*/ 	.short	(.L_43 - .L_42)


	//   ....[0]....
.L_42:
        /*0074*/ 	.word	0x00000100


	//----- nvinfo : EIATTR_EXIT_INSTR_OFFSETS
	.align		4
.L_43:
        /*0078*/ 	.byte	0x04, 0x1c
        /*007a*/ 	.short	(.L_45 - .L_44)


	//   ....[0]....
.L_44:
        /*007c*/ 	.word	0x00000110


	//----- nvinfo : EIATTR_CBANK_PARAM_SIZE
	.align		4
.L_45:
        /*0080*/ 	.byte	0x03, 0x19
        /*0082*/ 	.short	0x001c


	//----- nvinfo : EIATTR_PARAM_CBANK
	.align		4
        /*0084*/ 	.byte	0x04, 0x0a
        /*0086*/ 	.short	(.L_47 - .L_46)
	.align		4
.L_46:
        /*0088*/ 	.word	index@(.nv.constant0._Z22gpu_inefficient_sharedPfS_iii)
        /*008c*/ 	.short	0x0380
        /*008e*/ 	.short	0x001c


	//----- nvinfo : EIATTR_SW_WAR
	.align		4
.L_47:
        /*0090*/ 	.byte	0x04, 0x36
        /*0092*/ 	.short	(.L_49 - .L_48)
.L_48:
        /*0094*/ 	.word	0x00000008
.L_49:


//--------------------- .nv.info._Z20gpu_efficient_sharedPfS_iii --------------------------
	.section	.nv.info._Z20gpu_efficient_sharedPfS_iii,"",@"SHT_CUDA_INFO"
	.sectionflags	@""
	.align	4


	//----- nvinfo : EIATTR_CUDA_API_VERSION
	.align		4
        /*0000*/ 	.byte	0x04, 0x37
        /*0002*/ 	.short	(.L_51 - .L_50)
.L_50:
        /*0004*/ 	.word	0x00000082


	//----- nvinfo : EIATTR_KPARAM_INFO
	.align		4
.L_51:
        /*0008*/ 	.byte	0x04, 0x17
        /*000a*/ 	.short	(.L_53 - .L_52)
.L_52:
        /*000c*/ 	.word	0x00000000
        /*0010*/ 	.short	0x0004
        /*0012*/ 	.short	0x0018
        /*0014*/ 	.byte	0x00, 0xf0, 0x11, 0x00


	//----- nvinfo : EIATTR_KPARAM_INFO
	.align		4
.L_53:
        /*0018*/ 	.byte	0x04, 0x17
        /*001a*/ 	.short	(.L_55 - .L_54)
.L_54:
        /*001c*/ 	.word	0x00000000
        /*0020*/ 	.short	0x0003
        /*0022*/ 	.short	0x0014
        /*0024*/ 	.byte	0x00, 0xf0, 0x11, 0x00


	//----- nvinfo : EIATTR_KPARAM_INFO
	.align		4
.L_55:
        /*0028*/ 	.byte	0x04, 0x17
        /*002a*/ 	.short	(.L_57 - .L_56)
.L_56:
        /*002c*/ 	.word	0x00000000
        /*0030*/ 	.short	0x0002
        /*0032*/ 	.short	0x0010
        /*0034*/ 	.byte	0x00, 0xf0, 0x11, 0x00


	//----- nvinfo : EIATTR_KPARAM_INFO
	.align		4
.L_57:
        /*0038*/ 	.byte	0x04, 0x17
        /*003a*/ 	.short	(.L_59 - .L_58)
.L_58:
        /*003c*/ 	.word	0x00000000
        /*0040*/ 	.short	0x0001
        /*0042*/ 	.short	0x0008
        /*0044*/ 	.byte	0x00, 0xf5, 0x21, 0x00


	//----- nvinfo : EIATTR_KPARAM_INFO
	.align		4
.L_59:
        /*0048*/ 	.byte	0x04, 0x17
        /*004a*/ 	.short	(.L_61 - .L_60)
.L_60:
        /*004c*/ 	.word	0x00000000
        /*0050*/ 	.short	0x0000
        /*0052*/ 	.short	0x0000
        /*0054*/ 	.byte	0x00, 0xf5, 0x21, 0x00


	//----- nvinfo : EIATTR_SPARSE_MMA_MASK
	.align		4
.L_61:
        /*0058*/ 	.byte	0x03, 0x50
        /*005a*/ 	.short	0x0000


	//----- nvinfo : EIATTR_MAXREG_COUNT
	.align		4
        /*005c*/ 	.byte	0x03, 0x1b
        /*005e*/ 	.short	0x00ff


	//----- nvinfo : EIATTR_EXTERNS
	.align		4
        /*0060*/ 	.byte	0x04, 0x0f
        /*0062*/ 	.short	(.L_63 - .L_62)


	//   ....[0]....
	.align		4
.L_62:
        /*0064*/ 	.word	index@(vprintf)


	//----- nvinfo : EIATTR_MERCURY_ISA_VERSION
	.align		4
.L_63:
        /*0068*/ 	.byte	0x03, 0x5f
        /*006a*/ 	.short	0x0101


	//----- nvinfo : EIATTR_VRC_CTA_INIT_COUNT
	.align		4
        /*006c*/ 	.byte	0x02, 0x4a
	.zero		1
	.zero		1


	//----- nvinfo : EIATTR_SYSCALL_OFFSETS
	.align		4
        /*0070*/ 	.byte	0x04, 0x46
        /*0072*/ 	.short	(.L_65 - .L_64)


	//   ....[0]....
.L_64:
        /*0074*/ 	.word	0x00000100


	//----- nvinfo : EIATTR_EXIT_INSTR_OFFSETS
	.align		4
.L_65:
        /*0078*/ 	.byte	0x04, 0x1c
        /*007a*/ 	.short	(.L_67 - .L_66)


	//   ....[0]....
.L_66:
        /*007c*/ 	.word	0x00000110


	//----- nvinfo : EIATTR_CBANK_PARAM_SIZE
	.align		4
.L_67:
        /*0080*/ 	.byte	0x03, 0x19
        /*0082*/ 	.short	0x001c


	//----- nvinfo : EIATTR_PARAM_CBANK
	.align		4
        /*0084*/ 	.byte	0x04, 0x0a
        /*0086*/ 	.short	(.L_69 - .L_68)
	.align		4
.L_68:
        /*0088*/ 	.word	index@(.nv.constant0._Z20gpu_efficient_sharedPfS_iii)
        /*008c*/ 	.short	0x0380
        /*008e*/ 	.short	0x001c


	//----- nvinfo : EIATTR_SW_WAR
	.align		4
.L_69:
        /*0090*/ 	.byte	0x04, 0x36
        /*0092*/ 	.short	(.L_71 - .L_70)
.L_70:
        /*0094*/ 	.word	0x00000008
.L_71:


//--------------------- .nv.info._Z22gpu_inefficient_globalPfS_iii --------------------------
	.section	.nv.info._Z22gpu_inefficient_globalPfS_iii,"",@"SHT_CUDA_INFO"
	.sectionflags	@""
	.align	4


	//----- nvinfo : EIATTR_CUDA_API_VERSION
	.align		4
        /*0000*/ 	.byte	0x04, 0x37
        /*0002*/ 	.short	(.L_73 - .L_72)
.L_72:
        /*0004*/ 	.word	0x00000082


	//----- nvinfo : EIATTR_KPARAM_INFO
	.align		4
.L_73:
        /*0008*/ 	.byte	0x04, 0x17
        /*000a*/ 	.short	(.L_75 - .L_74)
.L_74:
        /*000c*/ 	.word	0x00000000
        /*0010*/ 	.short	0x0004
        /*0012*/ 	.short	0x0018
        /*0014*/ 	.byte	0x00, 0xf0, 0x11, 0x00


	//----- nvinfo : EIATTR_KPARAM_INFO
	.align		4
.L_75:
        /*0018*/ 	.byte	0x04, 0x17
        /*001a*/ 	.short	(.L_77 - .L_76)
.L_76:
        /*001c*/ 	.word	0x00000000
        /*0020*/ 	.short	0x0003
        /*0022*/ 	.short	0x0014
        /*0024*/ 	.byte	0x00, 0xf0, 0x11, 0x00


	//----- nvinfo : EIATTR_KPARAM_INFO
	.align		4
.L_77:
        /*0028*/ 	.byte	0x04, 0x17
        /*002a*/ 	.short	(.L_79 - .L_78)
.L_78:
        /*002c*/ 	.word	0x00000000
        /*0030*/ 	.short	0x0002
        /*0032*/ 	.short	0x0010
        /*0034*/ 	.byte	0x00, 0xf0, 0x11, 0x00


	//----- nvinfo : EIATTR_KPARAM_INFO
	.align		4
.L_79:
        /*0038*/ 	.byte	0x04, 0x17
        /*003a*/ 	.short	(.L_81 - .L_80)
.L_80:
        /*003c*/ 	.word	0x00000000
        /*0040*/ 	.short	0x0001
        /*0042*/ 	.short	0x0008
        /*0044*/ 	.byte	0x00, 0xf5, 0x21, 0x00


	//----- nvinfo : EIATTR_KPARAM_INFO
	.align		4
.L_81:
        /*0048*/ 	.byte	0x04, 0x17
        /*004a*/ 	.short	(.L_83 - .L_82)
.L_82:
        /*004c*/ 	.word	0x00000000
        /*0050*/ 	.short	0x0000
        /*0052*/ 	.short	0x0000
        /*0054*/ 	.byte	0x00, 0xf5, 0x21, 0x00


	//----- nvinfo : EIATTR_SPARSE_MMA_MASK
	.align		4
.L_83:
        /*0058*/ 	.byte	0x03, 0x50
        /*005a*/ 	.short	0x0000


	//----- nvinfo : EIATTR_MAXREG_COUNT
	.align		4
        /*005c*/ 	.byte	0x03, 0x1b
        /*005e*/ 	.short	0x00ff


	//----- nvinfo : EIATTR_EXTERNS
	.align		4
        /*0060*/ 	.byte	0x04, 0x0f
        /*0062*/ 	.short	(.L_85 - .L_84)


	//   ....[0]....
	.align		4
.L_84:
        /*0064*/ 	.word	index@(vprintf)


	//----- nvinfo : EIATTR_MERCURY_ISA_VERSION
	.align		4
.L_85:
        /*0068*/ 	.byte	0x03, 0x5f
        /*006a*/ 	.short	0x0101


	//----- nvinfo : EIATTR_VRC_CTA_INIT_COUNT
	.align		4
        /*006c*/ 	.byte	0x02, 0x4a
	.zero		1
	.zero		1


	//----- nvinfo : EIATTR_SYSCALL_OFFSETS
	.align		4
        /*0070*/ 	.byte	0x04, 0x46
        /*0072*/ 	.short	(.L_87 - .L_86)


	//   ....[0]....
.L_86:
        /*0074*/ 	.word	0x00000100


	//----- nvinfo : EIATTR_EXIT_INSTR_OFFSETS
	.align		4
.L_87:
        /*0078*/ 	.byte	0x04, 0x1c
        /*007a*/ 	.short	(.L_89 - .L_88)


	//   ....[0]....
.L_88:
        /*007c*/ 	.word	0x00000110


	//----- nvinfo : EIATTR_CBANK_PARAM_SIZE
	.align		4
.L_89:
        /*0080*/ 	.byte	0x03, 0x19
        /*0082*/ 	.short	0x001c


	//----- nvinfo : EIATTR_PARAM_CBANK
	.align		4
        /*0084*/ 	.byte	0x04, 0x0a
        /*0086*/ 	.short	(.L_91 - .L_90)
	.align		4
.L_90:
        /*0088*/ 	.word	index@(.nv.constant0._Z22gpu_inefficient_globalPfS_iii)
        /*008c*/ 	.short	0x0380
        /*008e*/ 	.short	0x001c


	//----- nvinfo : EIATTR_SW_WAR
	.align		4
.L_91:
        /*0090*/ 	.byte	0x04, 0x36
        /*0092*/ 	.short	(.L_93 - .L_92)
.L_92:
        /*0094*/ 	.word	0x00000008
.L_93:


//--------------------- .nv.info._Z20gpu_efficient_globalPfS_iii --------------------------
	.section	.nv.info._Z20gpu_efficient_globalPfS_iii,"",@"SHT_CUDA_INFO"
	.sectionflags	@""
	.align	4


	//----- nvinfo : EIATTR_CUDA_API_VERSION
	.align		4
        /*0000*/ 	.byte	0x04, 0x37
        /*0002*/ 	.short	(.L_95 - .L_94)
.L_94:
        /*0004*/ 	.word	0x00000082


	//----- nvinfo : EIATTR_KPARAM_INFO
	.align		4
.L_95:
        /*0008*/ 	.byte	0x04, 0x17
        /*000a*/ 	.short	(.L_97 - .L_96)
.L_96:
        /*000c*/ 	.word	0x00000000
        /*0010*/ 	.short	0x0004
        /*0012*/ 	.short	0x0018
        /*0014*/ 	.byte	0x00, 0xf0, 0x11, 0x00


	//----- nvinfo : EIATTR_KPARAM_INFO
	.align		4
.L_97:
        /*0018*/ 	.byte	0x04, 0x17
        /*001a*/ 	.short	(.L_99 - .L_98)
.L_98:
        /*001c*/ 	.word	0x00000000
        /*0020*/ 	.short	0x0003
        /*0022*/ 	.short	0x0014
        /*0024*/ 	.byte	0x00, 0xf0, 0x11, 0x00


	//----- nvinfo : EIATTR_KPARAM_INFO
	.align		4
.L_99:
        /*0028*/ 	.byte	0x04, 0x17
        /*002a*/ 	.short	(.L_101 - .L_100)
.L_100:
        /*002c*/ 	.word	0x00000000
        /*0030*/ 	.short	0x0002
        /*0032*/ 	.short	0x0010
        /*0034*/ 	.byte	0x00, 0xf0, 0x11, 0x00


	//----- nvinfo : EIATTR_KPARAM_INFO
	.align		4
.L_101:
        /*0038*/ 	.byte	0x04, 0x17
        /*003a*/ 	.short	(.L_103 - .L_102)
.L_102:
        /*003c*/ 	.word	0x00000000
        /*0040*/ 	.short	0x0001
        /*0042*/ 	.short	0x0008
        /*0044*/ 	.byte	0x00, 0xf5, 0x21, 0x00


	//----- nvinfo : EIATTR_KPARAM_INFO
	.align		4
.L_103:
        /*0048*/ 	.byte	0x04, 0x17
        /*004a*/ 	.short	(.L_105 - .L_104)
.L_104:
        /*004c*/ 	.word	0x00000000
        /*0050*/ 	.short	0x0000
        /*0052*/ 	.short	0x0000
        /*0054*/ 	.byte	0x00, 0xf5, 0x21, 0x00


	//----- nvinfo : EIATTR_SPARSE_MMA_MASK
	.align		4
.L_105:
        /*0058*/ 	.byte	0x03, 0x50
        /*005a*/ 	.short	0x0000


	//----- nvinfo : EIATTR_MAXREG_COUNT
	.align		4
        /*005c*/ 	.byte	0x03, 0x1b
        /*005e*/ 	.short	0x00ff


	//----- nvinfo : EIATTR_EXTERNS
	.align		4
        /*0060*/ 	.byte	0x04, 0x0f
        /*0062*/ 	.short	(.L_107 - .L_106)


	//   ....[0]....
	.align		4
.L_106:
        /*0064*/ 	.word	index@(vprintf)


	//----- nvinfo : EIATTR_MERCURY_ISA_VERSION
	.align		4
.L_107:
        /*0068*/ 	.byte	0x03, 0x5f
        /*006a*/ 	.short	0x0101


	//----- nvinfo : EIATTR_VRC_CTA_INIT_COUNT
	.align		4
        /*006c*/ 	.byte	0x02, 0x4a
	.zero		1
	.zero		1


	//----- nvinfo : EIATTR_SYSCALL_OFFSETS
	.align		4
        /*0070*/ 	.byte	0x04, 0x46
        /*0072*/ 	.short	(.L_109 - .L_108)


	//   ....[0]....
.L_108:
        /*0074*/ 	.word	0x00000100


	//----- nvinfo : EIATTR_EXIT_INSTR_OFFSETS
	.align		4
.L_109:
        /*0078*/ 	.byte	0x04, 0x1c
        /*007a*/ 	.short	(.L_111 - .L_110)


	//   ....[0]....
.L_110:
        /*007c*/ 	.word	0x00000110


	//----- nvinfo : EIATTR_CBANK_PARAM_SIZE
	.align		4
.L_111:
        /*0080*/ 	.byte	0x03, 0x19
        /*0082*/ 	.short	0x001c


	//----- nvinfo : EIATTR_PARAM_CBANK
	.align		4
        /*0084*/ 	.byte	0x04, 0x0a
        /*0086*/ 	.short	(.L_113 - .L_112)
	.align		4
.L_112:
        /*0088*/ 	.word	index@(.nv.constant0._Z20gpu_efficient_globalPfS_iii)
        /*008c*/ 	.short	0x0380
        /*008e*/ 	.short	0x001c


	//----- nvinfo : EIATTR_SW_WAR
	.align		4
.L_113:
        /*0090*/ 	.byte	0x04, 0x36
        /*0092*/ 	.short	(.L_115 - .L_114)
.L_114:
        /*0094*/ 	.word	0x00000008
.L_115:


//--------------------- .nv.callgraph             --------------------------
	.section	.nv.callgraph,"",@"SHT_CUDA_CALLGRAPH"
	.align	4
	.sectionentsize	8
	.align		4
        /*0000*/ 	.word	0x00000000
	.align		4
        /*0004*/ 	.word	0xffffffff
	.align		4
        /*0008*/ 	.word	index@(_Z22gpu_inefficient_sharedPfS_iii)
	.align		4
        /*000c*/ 	.word	index@(vprintf)
	.align		4
        /*0010*/ 	.word	index@(_Z20gpu_efficient_sharedPfS_iii)
	.align		4
        /*0014*/ 	.word	index@(vprintf)
	.align		4
        /*0018*/ 	.word	index@(_Z22gpu_inefficient_globalPfS_iii)
	.align		4
        /*001c*/ 	.word	index@(vprintf)
	.align		4
        /*0020*/ 	.word	index@(_Z20gpu_efficient_globalPfS_iii)
	.align		4
        /*0024*/ 	.word	index@(vprintf)
	.align		4
        /*0028*/ 	.word	0x00000000
	.align		4
        /*002c*/ 	.word	0xfffffffe
	.align		4
        /*0030*/ 	.word	0x00000000
	.align		4
        /*0034*/ 	.word	0xfffffffd
	.align		4
        /*0038*/ 	.word	0x00000000
	.align		4
        /*003c*/ 	.word	0xfffffffc


//--------------------- .nv.constant4             --------------------------
	.section	.nv.constant4,"a",@progbits
	.align	8
	.align		8
.nv.constant4:
        /*0000*/ 	.dword	vprintf
	.align		8
        /*0008*/ 	.dword	$str
	.align		8
        /*0010*/ 	.dword	$str$1
	.align		8
        /*0018*/ 	.dword	$str$2
	.align		8
        /*0020*/ 	.dword	$str$3


//--------------------- .text._Z22gpu_inefficient_sharedPfS_iii --------------------------
	.section	.text._Z22gpu_inefficient_sharedPfS_iii,"ax",@progbits
	.align	128
        .global         _Z22gpu_inefficient_sharedPfS_iii
        .type           _Z22gpu_inefficient_sharedPfS_iii,@function
        .size           _Z22gpu_inefficient_sharedPfS_iii,(.L_x_8 - _Z22gpu_inefficient_sharedPfS_iii)
        .other          _Z22gpu_inefficient_sharedPfS_iii,@"STO_CUDA_ENTRY STV_DEFAULT"
_Z22gpu_inefficient_sharedPfS_iii:
.text._Z22gpu_inefficient_sharedPfS_iii:
[----:B------:R-:W0:Y:S08]  /*0000*/  LDC R1, c[0x0][0x37c] ;  /* 0x0000df00ff017b82 */ /* 0x000e300000000800 */
[----:B------:R-:W1:Y:S01]  /*0010*/  LDC.64 R8, c[0x0][0x390] ;  /* 0x0000e400ff087b82 */ /* 0x000e620000000a00 */
[----:B0-----:R-:W-:Y:S01]  /*0020*/  VIADD R1, R1, 0xfffffff0 ;  /* 0xfffffff001017836 */ /* 0x001fe20000000000 */
[----:B------:R-:W-:Y:S01]  /*0030*/  MOV R0, 0x0 ;  /* 0x0000000000007802 */ /* 0x000fe20000000f00 */
[----:B------:R-:W0:Y:S01]  /*0040*/  LDCU UR4, c[0x0][0x2f8] ;  /* 0x00005f00ff0477ac */ /* 0x000e220008000800 */
[----:B------:R-:W2:Y:S04]  /*0050*/  LDCU.64 UR6, c[0x4][0x20] ;  /* 0x01000400ff0677ac */ /* 0x000ea80008000a00 */
[----:B------:R-:W3:Y:S01]  /*0060*/  LDC R10, c[0x0][0x398] ;  /* 0x0000e600ff0a7b82 */ /* 0x000ee20000000800 */
[----:B------:R-:W4:Y:S07]  /*0070*/  LDCU UR5, c[0x0][0x2fc] ;  /* 0x00005f80ff0577ac */ /* 0x000f2e0008000800 */
[----:B------:R5:W5:Y:S01]  /*0080*/  LDC.64 R2, c[0x4][R0] ;  /* 0x0100000000027b82 */ /* 0x000b620000000a00 */
[----:B0-----:R-:W-:Y:S01]  /*0090*/  IADD3 R6, P0, PT, R1, UR4, RZ ;  /* 0x0000000401067c10 */ /* 0x001fe2000ff1e0ff */
[----:B-1----:R0:W-:Y:S01]  /*00a0*/  STL.64 [R1], R8 ;  /* 0x0000000801007387 */ /* 0x0021e20000100a00 */
[----:B--2---:R-:W-:Y:S01]  /*00b0*/  IMAD.U32 R4, RZ, RZ, UR6 ;  /* 0x00000006ff047e24 */ /* 0x004fe2000f8e00ff */
[----:B------:R-:W-:-:S02]  /*00c0*/  MOV R5, UR7 ;  /* 0x0000000700057c02 */ /* 0x000fc40008000f00 */
[----:B----4-:R-:W-:Y:S01]  /*00d0*/  IMAD.X R7, RZ, RZ, UR5, P0 ;  /* 0x00000005ff077e24 */ /* 0x010fe200080e06ff */
[----:B---3--:R0:W-:Y:S07]  /*00e0*/  STL [R1+0x8], R10 ;  /* 0x0000080a01007387 */ /* 0x0081ee0000100800 */
[----:B------:R-:W-:-:S07]  /*00f0*/  LEPC R20, `(.L_x_0) ;  /* 0x000000001014794e */ /* 0x000fce0000000000 */
[----:B0----5:R-:W-:Y:S05]  /*0100*/  CALL.ABS.NOINC R2 ;  /* 0x0000000002007343 */ /* 0x021fea0003c00000 */
.L_x_0:
[----:B------:R-:W-:Y:S05]  /*0110*/  EXIT ;  /* 0x000000000000794d */ /* 0x000fea0003800000 */
.L_x_1:
[----:B------:R-:W-:-:S00]  /*0120*/  BRA `(.L_x_1) ;  /* 0xfffffffc00fc7947 */ /* 0x000fc0000383ffff */
[----:B------:R-:W-:-:S00]  /*0130*/  NOP ;  /* 0x0000000000007918 */ /* 0x000fc00000000000 */
        /* <DEDUP_REMOVED lines=12> */
.L_x_8:


//--------------------- .text._Z20gpu_efficient_sharedPfS_iii --------------------------
	.section	.text._Z20gpu_efficient_sharedPfS_iii,"ax",@progbits
	.align	128
        .global         _Z20gpu_efficient_sharedPfS_iii
        .type           _Z20gpu_efficient_sharedPfS_iii,@function
        .size           _Z20gpu_efficient_sharedPfS_iii,(.L_x_9 - _Z20gpu_efficient_sharedPfS_iii)
        .other          _Z20gpu_efficient_sharedPfS_iii,@"STO_CUDA_ENTRY STV_DEFAULT"
_Z20gpu_efficient_sharedPfS_iii:
.text._Z20gpu_efficient_sharedPfS_iii:
        /* <DEDUP_REMOVED lines=17> */
.L_x_2:
[----:B------:R-:W-:Y:S05]  /*0110*/  EXIT ;  /* 0x000000000000794d */ /* 0x000fea0003800000 */
.L_x_3:
        /* <DEDUP_REMOVED lines=14> */
.L_x_9:


//--------------------- .text._Z22gpu_inefficient_globalPfS_iii --------------------------
	.section	.text._Z22gpu_inefficient_globalPfS_iii,"ax",@progbits
	.align	128
        .global         _Z22gpu_inefficient_globalPfS_iii
        .type           _Z22gpu_inefficient_globalPfS_iii,@function
        .size           _Z22gpu_inefficient_globalPfS_iii,(.L_x_10 - _Z22gpu_inefficient_globalPfS_iii)
        .other          _Z22gpu_inefficient_globalPfS_iii,@"STO_CUDA_ENTRY STV_DEFAULT"
_Z22gpu_inefficient_globalPfS_iii:
.text._Z22gpu_inefficient_globalPfS_iii:
        /* <DEDUP_REMOVED lines=17> */
.L_x_4:
[----:B------:R-:W-:Y:S05]  /*0110*/  EXIT ;  /* 0x000000000000794d */ /* 0x000fea0003800000 */
.L_x_5:
        /* <DEDUP_REMOVED lines=14> */
.L_x_10:


//--------------------- .text._Z20gpu_efficient_globalPfS_iii --------------------------
	.section	.text._Z20gpu_efficient_globalPfS_iii,"ax",@progbits
	.align	128
        .global         _Z20gpu_efficient_globalPfS_iii
        .type           _Z20gpu_efficient_globalPfS_iii,@function
        .size           _Z20gpu_efficient_globalPfS_iii,(.L_x_11 - _Z20gpu_efficient_globalPfS_iii)
        .other          _Z20gpu_efficient_globalPfS_iii,@"STO_CUDA_ENTRY STV_DEFAULT"
_Z20gpu_efficient_globalPfS_iii:
.text._Z20gpu_efficient_globalPfS_iii:
        /* <DEDUP_REMOVED lines=17> */
.L_x_6:
[----:B------:R-:W-:Y:S05]  /*0110*/  EXIT ;  /* 0x000000000000794d */ /* 0x000fea0003800000 */
.L_x_7:
        /* <DEDUP_REMOVED lines=14> */
.L_x_11:


//--------------------- .nv.global.init           --------------------------
	.section	.nv.global.init,"aw",@progbits
.nv.global.init:
	.type		$str$2,@object
	.size		$str$2,($str - $str$2)
$str$2:
        /*0000*/ 	.byte	0x47, 0x50, 0x55, 0x20, 0x65, 0x66, 0x65, 0x6b, 0x74, 0x79, 0x77, 0x6e, 0x79, 0x20, 0x73, 0x68
        /*0010*/ 	.byte	0x61, 0x72, 0x65, 0x64, 0x3a, 0x20, 0x4e, 0x3d, 0x25, 0x64, 0x2c, 0x20, 0x52, 0x3d, 0x25, 0x64
        /*0020*/ 	.byte	0x2c, 0x20, 0x6b, 0x3d, 0x25, 0x64, 0x0a, 0x00
	.type		$str,@object
	.size		$str,($str$3 - $str)
$str:
        /*0028*/ 	.byte	0x47, 0x50, 0x55, 0x20, 0x65, 0x66, 0x65, 0x6b, 0x74, 0x79, 0x77, 0x6e, 0x79, 0x20, 0x67, 0x6c
        /*0038*/ 	.byte	0x6f, 0x62, 0x61, 0x6c, 0x3a, 0x20, 0x4e, 0x3d, 0x25, 0x64, 0x2c, 0x20, 0x52, 0x3d, 0x25, 0x64
        /*0048*/ 	.byte	0x2c, 0x20, 0x6b, 0x3d, 0x25, 0x64, 0x0a, 0x00
	.type		$str$3,@object
	.size		$str$3,($str$1 - $str$3)
$str$3:
        /*0050*/ 	.byte	0x47, 0x50, 0x55, 0x20, 0x6e, 0x69, 0x65, 0x65, 0x66, 0x65, 0x6b, 0x74, 0x79, 0x77, 0x6e, 0x79
        /*0060*/ 	.byte	0x20, 0x73, 0x68, 0x61, 0x72, 0x65, 0x64, 0x3a, 0x20, 0x4e, 0x3d, 0x25, 0x64, 0x2c, 0x20, 0x52
        /*0070*/ 	.byte	0x3d, 0x25, 0x64, 0x2c, 0x20, 0x6b, 0x3d, 0x25, 0x64, 0x0a, 0x00
	.type		$str$1,@object
	.size		$str$1,(.L_1 - $str$1)
$str$1:
        /*007b*/ 	.byte	0x47, 0x50, 0x55, 0x20, 0x6e, 0x69, 0x65, 0x65, 0x66, 0x65, 0x6b, 0x74, 0x79, 0x77, 0x6e, 0x79
        /*008b*/ 	.byte	0x20, 0x67, 0x6c, 0x6f, 0x62, 0x61, 0x6c, 0x3a, 0x20, 0x4e, 0x3d, 0x25, 0x64, 0x2c, 0x20, 0x52
        /*009b*/ 	.byte	0x3d, 0x25, 0x64, 0x2c, 0x20, 0x6b, 0x3d, 0x25, 0x64, 0x0a, 0x00
.L_1:


//--------------------- .nv.shared.reserved.0     --------------------------
	.section	.nv.shared.reserved.0,"aw",@nobits
	.weak		__nv_reservedSMEM_offset_0_alias
	.size		__nv_reservedSMEM_offset_0_alias, 0, 64
	.other		__nv_reservedSMEM_offset_0_alias,@"STO_CUDA_RESERVED_SHARED STV_DEFAULT"
__nv_reservedSMEM_offset_0_alias:
	.zero		0
	.zero		64


//--------------------- .nv.constant0._Z22gpu_inefficient_sharedPfS_iii --------------------------
	.section	.nv.constant0._Z22gpu_inefficient_sharedPfS_iii,"a",@progbits
	.sectionflags	@""
	.align	4
.nv.constant0._Z22gpu_inefficient_sharedPfS_iii:
	.zero		924


//--------------------- .nv.constant0._Z20gpu_efficient_sharedPfS_iii --------------------------
	.section	.nv.constant0._Z20gpu_efficient_sharedPfS_iii,"a",@progbits
	.sectionflags	@""
	.align	4
.nv.constant0._Z20gpu_efficient_sharedPfS_iii:
	.zero		924


//--------------------- .nv.constant0._Z22gpu_inefficient_globalPfS_iii --------------------------
	.section	.nv.constant0._Z22gpu_inefficient_globalPfS_iii,"a",@progbits
	.sectionflags	@""
	.align	4
.nv.constant0._Z22gpu_inefficient_globalPfS_iii:
	.zero		924


//--------------------- .nv.constant0._Z20gpu_efficient_globalPfS_iii --------------------------
	.section	.nv.constant0._Z20gpu_efficient_globalPfS_iii,"a",@progbits
	.sectionflags	@""
	.align	4
.nv.constant0._Z20gpu_efficient_globalPfS_iii:
	.zero		924


//--------------------- SYMBOLS --------------------------

	.type		.nv.reservedSmem.offset0,@object
	.size		.nv.reservedSmem.offset0,0x4
	.type		vprintf,@function
